//
// Generated by NVIDIA NVVM Compiler
//
// Compiler Build ID: CL-36424714
// Cuda compilation tools, release 13.0, V13.0.88
// Based on NVVM 20.0.0
//

.version 9.0
.target sm_100
.address_size 64

	// .globl	_Z15max_pool_kerneliiiiiPdS_
// _ZZ15max_pool_kerneliiiiiPdS_E14shared_pointer has been demoted

.visible .entry _Z15max_pool_kerneliiiiiPdS_(
	.param .u32 _Z15max_pool_kerneliiiiiPdS__param_0,
	.param .u32 _Z15max_pool_kerneliiiiiPdS__param_1,
	.param .u32 _Z15max_pool_kerneliiiiiPdS__param_2,
	.param .u32 _Z15max_pool_kerneliiiiiPdS__param_3,
	.param .u32 _Z15max_pool_kerneliiiiiPdS__param_4,
	.param .u64 .ptr .align 1 _Z15max_pool_kerneliiiiiPdS__param_5,
	.param .u64 .ptr .align 1 _Z15max_pool_kerneliiiiiPdS__param_6
)
{
	.reg .pred 	%p<39>;
	.reg .b32 	%r<97>;
	.reg .b64 	%rd<10>;
	.reg .b64 	%fd<58>;
	// demoted variable
	.shared .align 8 .b8 _ZZ15max_pool_kerneliiiiiPdS_E14shared_pointer[21632];
	ld.param.u32 	%r42, [_Z15max_pool_kerneliiiiiPdS__param_1];
	ld.param.u32 	%r43, [_Z15max_pool_kerneliiiiiPdS__param_2];
	ld.param.u32 	%r44, [_Z15max_pool_kerneliiiiiPdS__param_3];
	ld.param.u32 	%r45, [_Z15max_pool_kerneliiiiiPdS__param_4];
	ld.param.u64 	%rd2, [_Z15max_pool_kerneliiiiiPdS__param_5];
	ld.param.u64 	%rd3, [_Z15max_pool_kerneliiiiiPdS__param_6];
	shr.u32 	%r46, %r45, 31;
	add.s32 	%r47, %r45, %r46;
	shr.s32 	%r1, %r47, 1;
	shr.u32 	%r48, %r44, 31;
	add.s32 	%r49, %r44, %r48;
	shr.s32 	%r2, %r49, 1;
	mov.u32 	%r3, %ntid.x;
	mov.u32 	%r50, %ctaid.x;
	mul.lo.s32 	%r4, %r3, %r50;
	mov.u32 	%r5, %ntid.y;
	mov.u32 	%r51, %ctaid.y;
	mul.lo.s32 	%r6, %r5, %r51;
	mov.u32 	%r52, %ctaid.z;
	mul.lo.s32 	%r53, %r42, %r52;
	mul.lo.s32 	%r7, %r53, %r43;
	mov.u32 	%r8, %tid.y;
	and.b32  	%r54, %r49, -2;
	add.s32 	%r9, %r54, %r5;
	setp.ge.u32 	%p2, %r8, %r9;
	@%p2 bra 	$L__BB0_9;
	cvta.to.global.u64 	%rd4, %rd2;
	mov.u32 	%r10, %tid.x;
	shl.b32 	%r55, %r1, 1;
	add.s32 	%r11, %r55, %r3;
	sub.s32 	%r56, %r6, %r2;
	sub.s32 	%r57, %r4, %r1;
	setp.lt.s32 	%p3, %r57, 0;
	setp.ge.s32 	%p4, %r57, %r43;
	or.pred  	%p5, %p3, %p4;
	setp.lt.s32 	%p6, %r56, 0;
	setp.ge.s32 	%p7, %r56, %r42;
	or.pred  	%p8, %p6, %p7;
	or.pred  	%p1, %p5, %p8;
	mad.lo.s32 	%r58, %r56, 3, %r7;
	add.s32 	%r59, %r58, %r57;
	mul.wide.s32 	%rd5, %r59, 8;
	add.s64 	%rd1, %rd4, %rd5;
	not.pred 	%p11, %p1;
	mov.u32 	%r89, %r8;
$L__BB0_2:
	setp.ge.u32 	%p10, %r10, %r11;
	@%p10 bra 	$L__BB0_8;
	mul.lo.s32 	%r13, %r89, %r11;
	mov.u32 	%r90, %r10;
$L__BB0_4:
	add.s32 	%r15, %r90, %r13;
	@%p11 bra 	$L__BB0_6;
	shl.b32 	%r63, %r15, 3;
	mov.u32 	%r64, _ZZ15max_pool_kerneliiiiiPdS_E14shared_pointer;
	add.s32 	%r65, %r64, %r63;
	mov.b64 	%rd6, 0;
	st.shared.u64 	[%r65], %rd6;
	bra.uni 	$L__BB0_7;
$L__BB0_6:
	ld.global.f64 	%fd15, [%rd1];
	shl.b32 	%r60, %r15, 3;
	mov.u32 	%r61, _ZZ15max_pool_kerneliiiiiPdS_E14shared_pointer;
	add.s32 	%r62, %r61, %r60;
	st.shared.f64 	[%r62], %fd15;
$L__BB0_7:
	add.s32 	%r90, %r90, %r3;
	setp.lt.u32 	%p12, %r90, %r11;
	@%p12 bra 	$L__BB0_4;
$L__BB0_8:
	add.s32 	%r89, %r89, %r5;
	setp.lt.u32 	%p13, %r89, %r9;
	@%p13 bra 	$L__BB0_2;
$L__BB0_9:
	bar.sync 	0;
	setp.lt.s32 	%p14, %r44, 1;
	mov.f64 	%fd56, 0d0000000000000000;
	@%p14 bra 	$L__BB0_25;
	setp.lt.s32 	%p15, %r45, 1;
	shl.b32 	%r66, %r1, 1;
	add.s32 	%r18, %r66, %r3;
	mov.u32 	%r19, %tid.x;
	@%p15 bra 	$L__BB0_25;
	and.b32  	%r20, %r45, 7;
	add.s32 	%r21, %r20, -1;
	and.b32  	%r22, %r45, 3;
	and.b32  	%r23, %r45, 2147483640;
	and.b32  	%r24, %r45, 1;
	neg.s32 	%r25, %r23;
	shl.b32 	%r68, %r19, 3;
	mov.u32 	%r69, _ZZ15max_pool_kerneliiiiiPdS_E14shared_pointer;
	add.s32 	%r70, %r68, %r69;
	add.s32 	%r26, %r70, 32;
	shl.b32 	%r27, %r18, 3;
	mov.f64 	%fd56, 0d0000000000000000;
	mov.b32 	%r91, 0;
$L__BB0_12:
	setp.lt.u32 	%p16, %r45, 8;
	add.s32 	%r29, %r91, %r8;
	mad.lo.s32 	%r30, %r29, %r18, %r19;
	mov.b32 	%r95, 0;
	@%p16 bra 	$L__BB0_15;
	mad.lo.s32 	%r92, %r27, %r29, %r26;
	mov.u32 	%r93, %r25;
$L__BB0_14:
	.pragma "nounroll";
	ld.shared.f64 	%fd20, [%r92+-32];
	setp.gt.f64 	%p17, %fd20, %fd56;
	selp.f64 	%fd21, %fd20, %fd56, %p17;
	ld.shared.f64 	%fd22, [%r92+-24];
	setp.gt.f64 	%p18, %fd22, %fd21;
	selp.f64 	%fd23, %fd22, %fd21, %p18;
	ld.shared.f64 	%fd24, [%r92+-16];
	setp.gt.f64 	%p19, %fd24, %fd23;
	selp.f64 	%fd25, %fd24, %fd23, %p19;
	ld.shared.f64 	%fd26, [%r92+-8];
	setp.gt.f64 	%p20, %fd26, %fd25;
	selp.f64 	%fd27, %fd26, %fd25, %p20;
	ld.shared.f64 	%fd28, [%r92];
	setp.gt.f64 	%p21, %fd28, %fd27;
	selp.f64 	%fd29, %fd28, %fd27, %p21;
	ld.shared.f64 	%fd30, [%r92+8];
	setp.gt.f64 	%p22, %fd30, %fd29;
	selp.f64 	%fd31, %fd30, %fd29, %p22;
	ld.shared.f64 	%fd32, [%r92+16];
	setp.gt.f64 	%p23, %fd32, %fd31;
	selp.f64 	%fd33, %fd32, %fd31, %p23;
	ld.shared.f64 	%fd34, [%r92+24];
	setp.gt.f64 	%p24, %fd34, %fd33;
	selp.f64 	%fd56, %fd34, %fd33, %p24;
	add.s32 	%r93, %r93, 8;
	add.s32 	%r92, %r92, 64;
	setp.eq.s32 	%p25, %r93, 0;
	mov.u32 	%r95, %r23;
	@%p25 bra 	$L__BB0_15;
	bra.uni 	$L__BB0_14;
$L__BB0_15:
	setp.eq.s32 	%p26, %r20, 0;
	@%p26 bra 	$L__BB0_24;
	setp.lt.u32 	%p27, %r21, 3;
	@%p27 bra 	$L__BB0_18;
	add.s32 	%r72, %r30, %r95;
	shl.b32 	%r73, %r72, 3;
	add.s32 	%r75, %r69, %r73;
	ld.shared.f64 	%fd36, [%r75];
	setp.gt.f64 	%p28, %fd36, %fd56;
	selp.f64 	%fd37, %fd36, %fd56, %p28;
	ld.shared.f64 	%fd38, [%r75+8];
	setp.gt.f64 	%p29, %fd38, %fd37;
	selp.f64 	%fd39, %fd38, %fd37, %p29;
	ld.shared.f64 	%fd40, [%r75+16];
	setp.gt.f64 	%p30, %fd40, %fd39;
	selp.f64 	%fd41, %fd40, %fd39, %p30;
	ld.shared.f64 	%fd42, [%r75+24];
	setp.gt.f64 	%p31, %fd42, %fd41;
	selp.f64 	%fd56, %fd42, %fd41, %p31;
	add.s32 	%r95, %r95, 4;
$L__BB0_18:
	setp.eq.s32 	%p32, %r22, 0;
	@%p32 bra 	$L__BB0_24;
	setp.eq.s32 	%p33, %r22, 1;
	@%p33 bra 	$L__BB0_21;
	add.s32 	%r76, %r30, %r95;
	shl.b32 	%r77, %r76, 3;
	add.s32 	%r79, %r69, %r77;
	ld.shared.f64 	%fd44, [%r79];
	setp.gt.f64 	%p34, %fd44, %fd56;
	selp.f64 	%fd45, %fd44, %fd56, %p34;
	ld.shared.f64 	%fd46, [%r79+8];
	setp.gt.f64 	%p35, %fd46, %fd45;
	selp.f64 	%fd56, %fd46, %fd45, %p35;
	add.s32 	%r95, %r95, 2;
$L__BB0_21:
	setp.eq.s32 	%p36, %r24, 0;
	@%p36 bra 	$L__BB0_24;
	add.s32 	%r80, %r30, %r95;
	shl.b32 	%r81, %r80, 3;
	add.s32 	%r83, %r69, %r81;
	ld.shared.f64 	%fd12, [%r83];
	setp.leu.f64 	%p37, %fd12, %fd56;
	@%p37 bra 	$L__BB0_24;
	mov.f64 	%fd56, %fd12;
$L__BB0_24:
	add.s32 	%r91, %r91, 1;
	setp.ne.s32 	%p38, %r91, %r44;
	@%p38 bra 	$L__BB0_12;
$L__BB0_25:
	cvta.to.global.u64 	%rd7, %rd3;
	add.s32 	%r84, %r6, %r8;
	mov.u32 	%r85, %tid.x;
	add.s32 	%r86, %r4, %r85;
	mad.lo.s32 	%r87, %r84, 3, %r86;
	add.s32 	%r88, %r87, %r7;
	mul.wide.s32 	%rd8, %r88, 8;
	add.s64 	%rd9, %rd7, %rd8;
	st.global.f64 	[%rd9], %fd56;
	ret;

}


// ===== COMPILED SASS (sm_100) =====

	.target	sm_100

	.elftype	@"ET_EXEC"


//--------------------- .note.nv.tkinfo           --------------------------
	.section	.note.nv.tkinfo,"",@"SHT_NOTE"
	.sectionflags	@"SHF_NOTE_NV_TKINFO"
	.tkinfo
        /*0018*/ 	.word	0x00000002
        /*0030*/ 	.string	""
        /*0030*/ 	.string	"ptxas"
        /*0030*/ 	.string	"Cuda compilation tools, release 13.0, V13.0.88"
        /*0030*/ 	.string	"Build cuda_13.0.r13.0/compiler.36424714_0"
        /*0030*/ 	.string	"-arch sm_100 -m 64 "



//--------------------- .note.nv.cuinfo           --------------------------
	.section	.note.nv.cuinfo,"",@"SHT_NOTE"
	.sectionflags	@"SHF_NOTE_NV_CUINFO"
        /*0018*/ 	.short	0x0002
        /*001a*/ 	.short	0x0064
        /*001c*/ 	.short	0x0082
	.zero		2


//--------------------- .nv.info                  --------------------------
	.section	.nv.info,"",@"SHT_CUDA_INFO"
	.align	4


	//----- nvinfo : EIATTR_REGCOUNT
	.align		4
        /*0000*/ 	.byte	0x04, 0x2f
        /*0002*/ 	.short	(.L_1 - .L_0)
	.align		4
.L_0:
        /*0004*/ 	.word	index@(_Z15max_pool_kerneliiiiiPdS_)
        /*0008*/ 	.word	0x00000016


	//----- nvinfo : EIATTR_FRAME_SIZE
	.align		4
.L_1:
        /*000c*/ 	.byte	0x04, 0x11
        /*000e*/ 	.short	(.L_3 - .L_2)
	.align		4
.L_2:
        /*0010*/ 	.word	index@(_Z15max_pool_kerneliiiiiPdS_)
        /*0014*/ 	.word	0x00000000


	//----- nvinfo : EIATTR_MIN_STACK_SIZE
	.align		4
.L_3:
        /*0018*/ 	.byte	0x04, 0x12
        /*001a*/ 	.short	(.L_5 - .L_4)
	.align		4
.L_4:
        /*001c*/ 	.word	index@(_Z15max_pool_kerneliiiiiPdS_)
        /*0020*/ 	.word	0x00000000
.L_5:


//--------------------- .nv.compat                --------------------------
	.section	.nv.compat,"",@"SHT_CUDA_COMPAT_INFO"
	.align	4
        /*0000*/ 	.byte	0x02, 0x09, 0x00, 0x00, 0x02, 0x02, 0x01, 0x00, 0x02, 0x05, 0x05, 0x00, 0x03, 0x07, 0x01, 0x01
        /*0010*/ 	.byte	0x02, 0x03, 0x00, 0x00, 0x02, 0x06, 0x01, 0x00, 0x04, 0x0b, 0x08, 0x00, 0x01, 0x00, 0x00, 0x00
        /*0020*/ 	.byte	0x00, 0x00, 0x00, 0x00


//--------------------- .nv.info._Z15max_pool_kerneliiiiiPdS_ --------------------------
	.section	.nv.info._Z15max_pool_kerneliiiiiPdS_,"",@"SHT_CUDA_INFO"
	.sectionflags	@""
	.align	4


	//----- nvinfo : EIATTR_CUDA_API_VERSION
	.align		4
        /*0000*/ 	.byte	0x04, 0x37
        /*0002*/ 	.short	(.L_7 - .L_6)
.L_6:
        /*0004*/ 	.word	0x00000082


	//----- nvinfo : EIATTR_KPARAM_INFO
	.align		4
.L_7:
        /*0008*/ 	.byte	0x04, 0x17
        /*000a*/ 	.short	(.L_9 - .L_8)
.L_8:
        /*000c*/ 	.word	0x00000000
        /*0010*/ 	.short	0x0006
        /*0012*/ 	.short	0x0020
        /*0014*/ 	.byte	0x00, 0xf5, 0x21, 0x00


	//----- nvinfo : EIATTR_KPARAM_INFO
	.align		4
.L_9:
        /*0018*/ 	.byte	0x04, 0x17
        /*001a*/ 	.short	(.L_11 - .L_10)
.L_10:
        /*001c*/ 	.word	0x00000000
        /*0020*/ 	.short	0x0005
        /*0022*/ 	.short	0x0018
        /*0024*/ 	.byte	0x00, 0xf5, 0x21, 0x00


	//----- nvinfo : EIATTR_KPARAM_INFO
	.align		4
.L_11:
        /*0028*/ 	.byte	0x04, 0x17
        /*002a*/ 	.short	(.L_13 - .L_12)
.L_12:
        /*002c*/ 	.word	0x00000000
        /*0030*/ 	.short	0x0004
        /*0032*/ 	.short	0x0010
        /*0034*/ 	.byte	0x00, 0xf0, 0x11, 0x00


	//----- nvinfo : EIATTR_KPARAM_INFO
	.align		4
.L_13:
        /*0038*/ 	.byte	0x04, 0x17
        /*003a*/ 	.short	(.L_15 - .L_14)
.L_14:
        /*003c*/ 	.word	0x00000000
        /*0040*/ 	.short	0x0003
        /*0042*/ 	.short	0x000c
        /*0044*/ 	.byte	0x00, 0xf0, 0x11, 0x00


	//----- nvinfo : EIATTR_KPARAM_INFO
	.align		4
.L_15:
        /*0048*/ 	.byte	0x04, 0x17
        /*004a*/ 	.short	(.L_17 - .L_16)
.L_16:
        /*004c*/ 	.word	0x00000000
        /*0050*/ 	.short	0x0002
        /*0052*/ 	.short	0x0008
        /*0054*/ 	.byte	0x00, 0xf0, 0x11, 0x00


	//----- nvinfo : EIATTR_KPARAM_INFO
	.align		4
.L_17:
        /*0058*/ 	.byte	0x04, 0x17
        /*005a*/ 	.short	(.L_19 - .L_18)
.L_18:
        /*005c*/ 	.word	0x00000000
        /*0060*/ 	.short	0x0001
        /*0062*/ 	.short	0x0004
        /*0064*/ 	.byte	0x00, 0xf0, 0x11, 0x00


	//----- nvinfo : EIATTR_KPARAM_INFO
	.align		4
.L_19:
        /*0068*/ 	.byte	0x04, 0x17
        /*006a*/ 	.short	(.L_21 - .L_20)
.L_20:
        /*006c*/ 	.word	0x00000000
        /*0070*/ 	.short	0x0000
        /*0072*/ 	.short	0x0000
        /*0074*/ 	.byte	0x00, 0xf0, 0x11, 0x00


	//----- nvinfo : EIATTR_SPARSE_MMA_MASK
	.align		4
.L_21:
        /*0078*/ 	.byte	0x03, 0x50
        /*007a*/ 	.short	0x0000


	//----- nvinfo : EIATTR_MAXREG_COUNT
	.align		4
        /*007c*/ 	.byte	0x03, 0x1b
        /*007e*/ 	.short	0x00ff


	//----- nvinfo : EIATTR_NUM_BARRIERS
	.align		4
        /*0080*/ 	.byte	0x02, 0x4c
        /*0082*/ 	.byte	0x01
	.zero		1


	//----- nvinfo : EIATTR_MERCURY_ISA_VERSION
	.align		4
        /*0084*/ 	.byte	0x03, 0x5f
        /*0086*/ 	.short	0x0101


	//----- nvinfo : EIATTR_VRC_CTA_INIT_COUNT
	.align		4
        /*0088*/ 	.byte	0x02, 0x4a
	.zero		1
	.zero		1


	//----- nvinfo : EIATTR_EXIT_INSTR_OFFSETS
	.align		4
        /*008c*/ 	.byte	0x04, 0x1c
        /*008e*/ 	.short	(.L_23 - .L_22)


	//   ....[0]....
.L_22:
        /*0090*/ 	.word	0x00000b90


	//----- nvinfo : EIATTR_CRS_STACK_SIZE
	.align		4
.L_23:
        /*0094*/ 	.byte	0x04, 0x1e
        /*0096*/ 	.short	(.L_25 - .L_24)
.L_24:
        /*0098*/ 	.word	0x00000000


	//----- nvinfo : EIATTR_CBANK_PARAM_SIZE
	.align		4
.L_25:
        /*009c*/ 	.byte	0x03, 0x19
        /*009e*/ 	.short	0x0028


	//----- nvinfo : EIATTR_PARAM_CBANK
	.align		4
        /*00a0*/ 	.byte	0x04, 0x0a
        /*00a2*/ 	.short	(.L_27 - .L_26)
	.align		4
.L_26:
        /*00a4*/ 	.word	index@(.nv.constant0._Z15max_pool_kerneliiiiiPdS_)
        /*00a8*/ 	.short	0x0380
        /*00aa*/ 	.short	0x0028


	//----- nvinfo : EIATTR_SW_WAR
	.align		4
.L_27:
        /*00ac*/ 	.byte	0x04, 0x36
        /*00ae*/ 	.short	(.L_29 - .L_28)
.L_28:
        /*00b0*/ 	.word	0x00000008
.L_29:


//--------------------- .nv.callgraph             --------------------------
	.section	.nv.callgraph,"",@"SHT_CUDA_CALLGRAPH"
	.align	4
	.sectionentsize	8
	.align		4
        /*0000*/ 	.word	0x00000000
	.align		4
        /*0004*/ 	.word	0xffffffff
	.align		4
        /*0008*/ 	.word	0x00000000
	.align		4
        /*000c*/ 	.word	0xfffffffe
	.align		4
        /*0010*/ 	.word	0x00000000
	.align		4
        /*0014*/ 	.word	0xfffffffd
	.align		4
        /*0018*/ 	.word	0x00000000
	.align		4
        /*001c*/ 	.word	0xfffffffc


//--------------------- .text._Z15max_pool_kerneliiiiiPdS_ --------------------------
	.section	.text._Z15max_pool_kerneliiiiiPdS_,"ax",@progbits
	.align	128
        .global         _Z15max_pool_kerneliiiiiPdS_
        .type           _Z15max_pool_kerneliiiiiPdS_,@function
        .size           _Z15max_pool_kerneliiiiiPdS_,(.L_x_14 - _Z15max_pool_kerneliiiiiPdS_)
        .other          _Z15max_pool_kerneliiiiiPdS_,@"STO_CUDA_ENTRY STV_DEFAULT"
_Z15max_pool_kerneliiiiiPdS_:
.text._Z15max_pool_kerneliiiiiPdS_:
[----:B------:R-:W-:Y:S01]  /*0000*/  LDC R1, c[0x0][0x37c] ;  /* 0x0000df00ff017b82 */ /* 0x000fe20000000800 */
[----:B------:R-:W0:Y:S01]  /*0010*/  S2R R6, SR_TID.Y ;  /* 0x0000000000067919 */ /* 0x000e220000002200 */
[----:B------:R-:W1:Y:S06]  /*0020*/  LDCU.64 UR12, c[0x0][0x388] ;  /* 0x00007100ff0c77ac */ /* 0x000e6c0008000a00 */
[----:B------:R-:W2:Y:S01]  /*0030*/  LDC R12, c[0x0][0x360] ;  /* 0x0000d800ff0c7b82 */ /* 0x000ea20000000800 */
[----:B------:R-:W-:Y:S01]  /*0040*/  BSSY.RECONVERGENT B0, `(.L_x_0) ;  /* 0x0000036000007945 */ /* 0x000fe20003800200 */
[----:B------:R-:W3:Y:S01]  /*0050*/  LDCU UR10, c[0x0][0x364] ;  /* 0x00006c80ff0a77ac */ /* 0x000ee20008000800 */
[----:B------:R-:W4:Y:S05]  /*0060*/  LDCU UR11, c[0x0][0x384] ;  /* 0x00007080ff0b77ac */ /* 0x000f2a0008000800 */
[----:B------:R-:W4:Y:S01]  /*0070*/  S2UR UR7, SR_CTAID.Z ;  /* 0x00000000000779c3 */ /* 0x000f220000002700 */
[----:B------:R-:W0:Y:S07]  /*0080*/  LDCU.64 UR14, c[0x0][0x358] ;  /* 0x00006b00ff0e77ac */ /* 0x000e2e0008000a00 */
[----:B------:R-:W5:Y:S01]  /*0090*/  LDC R2, c[0x0][0x390] ;  /* 0x0000e400ff027b82 */ /* 0x000f620000000800 */
[----:B-1----:R-:W-:-:S04]  /*00a0*/  ULEA.HI UR4, UR13, UR13, URZ, 0x1 ;  /* 0x0000000d0d047291 */ /* 0x002fc8000f8f08ff */
[----:B------:R-:W-:-:S03]  /*00b0*/  ULOP3.LUT UR5, UR4, 0xfffffffe, URZ, 0xc0, !UPT ;  /* 0xfffffffe04057892 */ /* 0x000fc6000f8ec0ff */
[----:B------:R-:W1:Y:S01]  /*00c0*/  S2UR UR6, SR_CTAID.Y ;  /* 0x00000000000679c3 */ /* 0x000e620000002600 */
[----:B---3--:R-:W-:-:S06]  /*00d0*/  UIADD3 UR8, UPT, UPT, UR5, UR10, URZ ;  /* 0x0000000a05087290 */ /* 0x008fcc000fffe0ff */
[----:B0-----:R-:W-:Y:S01]  /*00e0*/  ISETP.GE.U32.AND P0, PT, R6, UR8, PT ;  /* 0x0000000806007c0c */ /* 0x001fe2000bf06070 */
[----:B------:R-:W2:Y:S01]  /*00f0*/  S2UR UR9, SR_CTAID.X ;  /* 0x00000000000979c3 */ /* 0x000ea20000002500 */
[----:B----4-:R-:W-:-:S04]  /*0100*/  UIMAD UR5, UR7, UR11, URZ ;  /* 0x0000000b070572a4 */ /* 0x010fc8000f8e02ff */
[----:B------:R-:W-:Y:S01]  /*0110*/  UIMAD UR7, UR5, UR12, URZ ;  /* 0x0000000c050772a4 */ /* 0x000fe2000f8e02ff */
[----:B-----5:R-:W-:-:S04]  /*0120*/  LEA.HI R2, R2, R2, RZ, 0x1 ;  /* 0x0000000202027211 */ /* 0x020fc800078f08ff */
[----:B------:R-:W-:Y:S01]  /*0130*/  SHF.R.S32.HI R7, RZ, 0x1, R2 ;  /* 0x00000001ff077819 */ /* 0x000fe20000011402 */
[----:B-1----:R-:W-:Y:S01]  /*0140*/  UIMAD UR6, UR10, UR6, URZ ;  /* 0x000000060a0672a4 */ /* 0x002fe2000f8e02ff */
[----:B--2---:R-:W-:Y:S01]  /*0150*/  IMAD R0, R12, UR9, RZ ;  /* 0x000000090c007c24 */ /* 0x004fe2000f8e02ff */
[----:B------:R-:W-:Y:S10]  /*0160*/  @P0 BRA `(.L_x_1) ;  /* 0x00000000008c0947 */ /* 0x000ff40003800000 */
[----:B------:R-:W0:Y:S01]  /*0170*/  LDC.64 R4, c[0x0][0x398] ;  /* 0x0000e600ff047b82 */ /* 0x000e220000000a00 */
[----:B------:R-:W1:Y:S01]  /*0180*/  S2R R15, SR_TID.X ;  /* 0x00000000000f7919 */ /* 0x000e620000002100 */
[----:B------:R-:W-:Y:S01]  /*0190*/  USHF.R.S32.HI UR5, URZ, 0x1, UR4 ;  /* 0x00000001ff057899 */ /* 0x000fe20008011404 */
[----:B------:R-:W-:Y:S02]  /*01a0*/  IMAD.IADD R2, R0, 0x1, -R7 ;  /* 0x0000000100027824 */ /* 0x000fe400078e0a07 */
[----:B------:R-:W-:Y:S01]  /*01b0*/  IMAD R8, R7, 0x2, R12 ;  /* 0x0000000207087824 */ /* 0x000fe200078e020c */
[----:B------:R-:W-:Y:S01]  /*01c0*/  UIADD3 UR5, UPT, UPT, -UR5, UR6, URZ ;  /* 0x0000000605057290 */ /* 0x000fe2000fffe1ff */
[----:B------:R-:W-:Y:S01]  /*01d0*/  IMAD.MOV.U32 R9, RZ, RZ, R6 ;  /* 0x000000ffff097224 */ /* 0x000fe200078e0006 */
[----:B------:R-:W-:Y:S02]  /*01e0*/  ISETP.GE.AND P0, PT, R2, UR12, PT ;  /* 0x0000000c02007c0c */ /* 0x000fe4000bf06270 */
[----:B------:R-:W-:-:S02]  /*01f0*/  UISETP.GE.AND UP0, UPT, UR5, UR11, UPT ;  /* 0x0000000b0500728c */ /* 0x000fc4000bf06270 */
[----:B------:R-:W-:Y:S01]  /*0200*/  UIMAD UR9, UR5, 0x3, UR7 ;  /* 0x00000003050978a4 */ /* 0x000fe2000f8e0207 */
[----:B------:R-:W-:Y:S01]  /*0210*/  ISETP.LT.OR P0, PT, R2, RZ, P0 ;  /* 0x000000ff0200720c */ /* 0x000fe20000701670 */
[----:B------:R-:W-:-:S04]  /*0220*/  UISETP.LT.OR UP0, UPT, UR5, URZ, UP0 ;  /* 0x000000ff0500728c */ /* 0x000fc80008701670 */
[----:B------:R-:W-:Y:S02]  /*0230*/  VIADD R3, R2, UR9 ;  /* 0x0000000902037c36 */ /* 0x000fe40008000000 */
[----:B------:R-:W-:Y:S02]  /*0240*/  PLOP3.LUT P0, PT, P0, PT, UP0, 0xea, 0xae ;  /* 0x0000000000ae781c */ /* 0x000fe4000070fd0a */
[----:B01----:R-:W-:-:S11]  /*0250*/  IMAD.WIDE R4, R3, 0x8, R4 ;  /* 0x0000000803047825 */ /* 0x003fd600078e0204 */
.L_x_5:
[----:B------:R-:W-:Y:S01]  /*0260*/  ISETP.GE.U32.AND P1, PT, R15, R8, PT ;  /* 0x000000080f00720c */ /* 0x000fe20003f26070 */
[----:B------:R-:W-:-:S12]  /*0270*/  BSSY.RECONVERGENT B1, `(.L_x_2) ;  /* 0x000000f000017945 */ /* 0x000fd80003800200 */
[----:B0-----:R-:W-:Y:S05]  /*0280*/  @P1 BRA `(.L_x_3) ;  /* 0x0000000000341947 */ /* 0x001fea0003800000 */
[----:B------:R0:W5:Y:S01]  /*0290*/  @!P0 LDG.E.64 R2, desc[UR14][R4.64] ;  /* 0x0000000e04028981 */ /* 0x000162000c1e1b00 */
[----:B------:R-:W-:Y:S01]  /*02a0*/  MOV R10, 0x400 ;  /* 0x00000400000a7802 */ /* 0x000fe20000000f00 */
[----:B------:R-:W-:Y:S01]  /*02b0*/  IMAD R14, R8, R9, RZ ;  /* 0x00000009080e7224 */ /* 0x000fe200078e02ff */
[----:B------:R-:W1:Y:S02]  /*02c0*/  S2R R11, SR_CgaCtaId ;  /* 0x00000000000b7919 */ /* 0x000e640000008800 */
[----:B-1----:R-:W-:Y:S01]  /*02d0*/  LEA R10, R11, R10, 0x18 ;  /* 0x0000000a0b0a7211 */ /* 0x002fe200078ec0ff */
[----:B0-----:R-:W-:-:S07]  /*02e0*/  IMAD.MOV.U32 R11, RZ, RZ, R15 ;  /* 0x000000ffff0b7224 */ /* 0x001fce00078e000f */
.L_x_4:
[--C-:B0-----:R-:W-:Y:S02]  /*02f0*/  IMAD.IADD R13, R14, 0x1, R11.reuse ;  /* 0x000000010e0d7824 */ /* 0x101fe400078e020b */
[----:B------:R-:W-:Y:S02]  /*0300*/  IMAD.IADD R11, R12, 0x1, R11 ;  /* 0x000000010c0b7824 */ /* 0x000fe400078e020b */
[----:B------:R-:W-:-:S03]  /*0310*/  IMAD R13, R13, 0x8, R10 ;  /* 0x000000080d0d7824 */ /* 0x000fc600078e020a */
[----:B------:R-:W-:Y:S02]  /*0320*/  ISETP.GE.U32.AND P1, PT, R11, R8, PT ;  /* 0x000000080b00720c */ /* 0x000fe40003f26070 */
[----:B------:R0:W-:Y:S04]  /*0330*/  @P0 STS.64 [R13], RZ ;  /* 0x000000ff0d000388 */ /* 0x0001e80000000a00 */
[----:B-----5:R0:W-:Y:S07]  /*0340*/  @!P0 STS.64 [R13], R2 ;  /* 0x000000020d008388 */ /* 0x0201ee0000000a00 */
[----:B------:R-:W-:Y:S05]  /*0350*/  @!P1 BRA `(.L_x_4) ;  /* 0xfffffffc00e49947 */ /* 0x000fea000383ffff */
.L_x_3:
[----:B------:R-:W-:Y:S05]  /*0360*/  BSYNC.RECONVERGENT B1 ;  /* 0x0000000000017941 */ /* 0x000fea0003800200 */
.L_x_2:
[----:B------:R-:W-:-:S05]  /*0370*/  VIADD R9, R9, UR10 ;  /* 0x0000000a09097c36 */ /* 0x000fca0008000000 */
[----:B------:R-:W-:-:S13]  /*0380*/  ISETP.GE.U32.AND P1, PT, R9, UR8, PT ;  /* 0x0000000809007c0c */ /* 0x000fda000bf26070 */
[----:B------:R-:W-:Y:S05]  /*0390*/  @!P1 BRA `(.L_x_5) ;  /* 0xfffffffc00b09947 */ /* 0x000fea000383ffff */
.L_x_1:
[----:B------:R-:W-:Y:S05]  /*03a0*/  BSYNC.RECONVERGENT B0 ;  /* 0x0000000000007941 */ /* 0x000fea0003800200 */
.L_x_0:
[----:B------:R-:W1:Y:S01]  /*03b0*/  LDCU UR4, c[0x0][0x38c] ;  /* 0x00007180ff0477ac */ /* 0x000e620008000800 */
[----:B------:R-:W-:Y:S01]  /*03c0*/  CS2R R4, SRZ ;  /* 0x0000000000047805 */ /* 0x000fe2000001ff00 */
[----:B-1----:R-:W-:Y:S01]  /*03d0*/  UISETP.GE.AND UP0, UPT, UR4, 0x1, UPT ;  /* 0x000000010400788c */ /* 0x002fe2000bf06270 */
[----:B------:R-:W-:Y:S08]  /*03e0*/  BAR.SYNC.DEFER_BLOCKING 0x0 ;  /* 0x0000000000007b1d */ /* 0x000ff00000010000 */
[----:B------:R-:W-:Y:S05]  /*03f0*/  BRA.U !UP0, `(.L_x_6) ;  /* 0x0000000508c47547 */ /* 0x000fea000b800000 */
[----:B------:R-:W1:Y:S01]  /*0400*/  LDCU UR8, c[0x0][0x390] ;  /* 0x00007200ff0877ac */ /* 0x000e620008000800 */
[----:B------:R-:W-:Y:S01]  /*0410*/  IMAD R7, R7, 0x2, R12 ;  /* 0x0000000207077824 */ /* 0x000fe200078e020c */
[----:B-1----:R-:W-:-:S09]  /*0420*/  UISETP.GE.AND UP0, UPT, UR8, 0x1, UPT ;  /* 0x000000010800788c */ /* 0x002fd2000bf06270 */
[----:B------:R-:W-:Y:S05]  /*0430*/  BRA.U !UP0, `(.L_x_6) ;  /* 0x0000000508b47547 */ /* 0x000fea000b800000 */
[----:B------:R-:W1:Y:S01]  /*0440*/  S2R R8, SR_TID.X ;  /* 0x0000000000087919 */ /* 0x000e620000002100 */
[----:B------:R-:W2:Y:S01]  /*0450*/  S2UR UR5, SR_CgaCtaId ;  /* 0x00000000000579c3 */ /* 0x000ea20000008800 */
[----:B------:R-:W-:Y:S01]  /*0460*/  UMOV UR4, 0x400 ;  /* 0x0000040000047882 */ /* 0x000fe20000000000 */
[----:B------:R-:W-:Y:S01]  /*0470*/  ULOP3.LUT UR12, UR8, 0x7, URZ, 0xc0, !UPT ;  /* 0x00000007080c7892 */ /* 0x000fe2000f8ec0ff */
[----:B------:R-:W-:Y:S01]  /*0480*/  IMAD.SHL.U32 R9, R7, 0x8, RZ ;  /* 0x0000000807097824 */ /* 0x000fe200078e00ff */
[----:B------:R-:W-:Y:S01]  /*0490*/  ULOP3.LUT UR9, UR8, 0x7ffffff8, URZ, 0xc0, !UPT ;  /* 0x7ffffff808097892 */ /* 0x000fe2000f8ec0ff */
[----:B------:R-:W-:Y:S01]  /*04a0*/  CS2R R4, SRZ ;  /* 0x0000000000047805 */ /* 0x000fe2000001ff00 */
[----:B------:R-:W-:Y:S02]  /*04b0*/  ULOP3.LUT UR8, UR8, 0x3, URZ, 0xc0, !UPT ;  /* 0x0000000308087892 */ /* 0x000fe4000f8ec0ff */
[----:B------:R-:W-:Y:S02]  /*04c0*/  UIADD3 UR10, UPT, UPT, -UR9, URZ, URZ ;  /* 0x000000ff090a7290 */ /* 0x000fe4000fffe1ff */
[----:B--2---:R-:W-:-:S02]  /*04d0*/  ULEA UR11, UR5, UR4, 0x18 ;  /* 0x00000004050b7291 */ /* 0x004fc4000f8ec0ff */
[----:B------:R-:W-:-:S04]  /*04e0*/  UIADD3 UR4, UPT, UPT, UR12, -0x1, URZ ;  /* 0xffffffff0c047890 */ /* 0x000fc8000fffe0ff */
[----:B------:R-:W-:Y:S01]  /*04f0*/  UISETP.GE.U32.AND UP0, UPT, UR4, 0x3, UPT ;  /* 0x000000030400788c */ /* 0x000fe2000bf06070 */
[----:B-1----:R-:W-:Y:S02]  /*0500*/  LEA R10, R8, UR11, 0x3 ;  /* 0x0000000b080a7c11 */ /* 0x002fe4000f8e18ff */
[----:B------:R-:W-:-:S03]  /*0510*/  UMOV UR4, URZ ;  /* 0x000000ff00047c82 */ /* 0x000fc60008000000 */
[----:B------:R-:W-:-:S07]  /*0520*/  VIADD R10, R10, 0x20 ;  /* 0x000000200a0a7836 */ /* 0x000fce0000000000 */
.L_x_12:
[----:B------:R-:W1:Y:S01]  /*0530*/  LDCU UR13, c[0x0][0x390] ;  /* 0x00007200ff0d77ac */ /* 0x000e620008000800 */
[----:B------:R-:W-:Y:S01]  /*0540*/  VIADD R16, R6, UR4 ;  /* 0x0000000406107c36 */ /* 0x000fe20008000000 */
[----:B------:R-:W2:Y:S03]  /*0550*/  LDCU UR5, c[0x0][0x38c] ;  /* 0x00007180ff0577ac */ /* 0x000ea60008000800 */
[----:B------:R-:W-:Y:S01]  /*0560*/  IMAD R11, R7, R16, R8 ;  /* 0x00000010070b7224 */ /* 0x000fe200078e0208 */
[----:B------:R-:W-:Y:S02]  /*0570*/  UIADD3 UR4, UPT, UPT, UR4, 0x1, URZ ;  /* 0x0000000104047890 */ /* 0x000fe4000fffe0ff */
[----:B-1----:R-:W-:Y:S02]  /*0580*/  UISETP.GE.U32.AND UP2, UPT, UR13, 0x8, UPT ;  /* 0x000000080d00788c */ /* 0x002fe4000bf46070 */
[----:B--2---:R-:W-:-:S03]  /*0590*/  UISETP.NE.AND UP1, UPT, UR4, UR5, UPT ;  /* 0x000000050400728c */ /* 0x004fc6000bf25270 */
[----:B------:R-:W-:-:S04]  /*05a0*/  UMOV UR5, URZ ;  /* 0x000000ff00057c82 */ /* 0x000fc80008000000 */
[----:B------:R-:W-:Y:S05]  /*05b0*/  BRA.U !UP2, `(.L_x_7) ;  /* 0x000000010a9c7547 */ /* 0x000fea000b800000 */
[----:B------:R-:W-:Y:S01]  /*05c0*/  IMAD R16, R9, R16, R10 ;  /* 0x0000001009107224 */ /* 0x000fe200078e020a */
[----:B------:R-:W-:-:S06]  /*05d0*/  UMOV UR5, UR10 ;  /* 0x0000000a00057c82 */ /* 0x000fcc0008000000 */
.L_x_8:
[----:B------:R-:W1:Y:S01]  /*05e0*/  LDS.64 R18, [R16+-0x20] ;  /* 0xffffe00010127984 */ /* 0x000e620000000a00 */
[----:B------:R-:W-:-:S03]  /*05f0*/  UIADD3 UR5, UPT, UPT, UR5, 0x8, URZ ;  /* 0x0000000805057890 */ /* 0x000fc6000fffe0ff */
[----:B------:R-:W2:Y:S01]  /*0600*/  LDS.64 R14, [R16+-0x18] ;  /* 0xffffe800100e7984 */ /* 0x000ea20000000a00 */
[----:B------:R-:W-:-:S03]  /*0610*/  UISETP.NE.AND UP2, UPT, UR5, URZ, UPT ;  /* 0x000000ff0500728c */ /* 0x000fc6000bf45270 */
[----:B0-----:R-:W0:Y:S04]  /*0620*/  LDS.64 R12, [R16+-0x10] ;  /* 0xfffff000100c7984 */ /* 0x001e280000000a00 */
[----:B------:R-:W3:Y:S01]  /*0630*/  LDS.64 R2, [R16+-0x8] ;  /* 0xfffff80010027984 */ /* 0x000ee20000000a00 */
[----:B-1----:R-:W-:-:S06]  /*0640*/  DSETP.GT.AND P0, PT, R18, R4, PT ;  /* 0x000000041200722a */ /* 0x002fcc0003f04000 */
[----:B------:R-:W-:Y:S02]  /*0650*/  FSEL R18, R18, R4, P0 ;  /* 0x0000000412127208 */ /* 0x000fe40000000000 */
[----:B------:R-:W-:Y:S02]  /*0660*/  FSEL R19, R19, R5, P0 ;  /* 0x0000000513137208 */ /* 0x000fe40000000000 */
[----:B------:R-:W1:Y:S04]  /*0670*/  LDS.64 R4, [R16] ;  /* 0x0000000010047984 */ /* 0x000e680000000a00 */
[----:B--2---:R-:W-:-:S06]  /*0680*/  DSETP.GT.AND P0, PT, R14, R18, PT ;  /* 0x000000120e00722a */ /* 0x004fcc0003f04000 */
[----:B------:R-:W-:Y:S02]  /*0690*/  FSEL R18, R14, R18, P0 ;  /* 0x000000120e127208 */ /* 0x000fe40000000000 */
[----:B------:R-:W-:Y:S02]  /*06a0*/  FSEL R19, R15, R19, P0 ;  /* 0x000000130f137208 */ /* 0x000fe40000000000 */
[----:B------:R-:W2:Y:S04]  /*06b0*/  LDS.64 R14, [R16+0x8] ;  /* 0x00000800100e7984 */ /* 0x000ea80000000a00 */
[----:B0-----:R-:W-:-:S06]  /*06c0*/  DSETP.GT.AND P0, PT, R12, R18, PT ;  /* 0x000000120c00722a */ /* 0x001fcc0003f04000 */
[----:B------:R-:W-:Y:S02]  /*06d0*/  FSEL R18, R12, R18, P0 ;  /* 0x000000120c127208 */ /* 0x000fe40000000000 */
[----:B------:R-:W-:Y:S02]  /*06e0*/  FSEL R19, R13, R19, P0 ;  /* 0x000000130d137208 */ /* 0x000fe40000000000 */
[----:B------:R-:W0:Y:S04]  /*06f0*/  LDS.64 R12, [R16+0x10] ;  /* 0x00001000100c7984 */ /* 0x000e280000000a00 */
[----:B---3--:R-:W-:-:S06]  /*0700*/  DSETP.GT.AND P0, PT, R2, R18, PT ;  /* 0x000000120200722a */ /* 0x008fcc0003f04000 */
[----:B------:R-:W-:Y:S02]  /*0710*/  FSEL R18, R2, R18, P0 ;  /* 0x0000001202127208 */ /* 0x000fe40000000000 */
[----:B------:R-:W-:Y:S02]  /*0720*/  FSEL R19, R3, R19, P0 ;  /* 0x0000001303137208 */ /* 0x000fe40000000000 */
[----:B------:R3:W4:Y:S04]  /*0730*/  LDS.64 R2, [R16+0x18] ;  /* 0x0000180010027984 */ /* 0x0007280000000a00 */
[----:B-1----:R-:W-:Y:S01]  /*0740*/  DSETP.GT.AND P0, PT, R4, R18, PT ;  /* 0x000000120400722a */ /* 0x002fe20003f04000 */
[----:B---3--:R-:W-:-:S05]  /*0750*/  VIADD R16, R16, 0x40 ;  /* 0x0000004010107836 */ /* 0x008fca0000000000 */
[----:B------:R-:W-:Y:S02]  /*0760*/  FSEL R4, R4, R18, P0 ;  /* 0x0000001204047208 */ /* 0x000fe40000000000 */
[----:B------:R-:W-:-:S06]  /*0770*/  FSEL R5, R5, R19, P0 ;  /* 0x0000001305057208 */ /* 0x000fcc0000000000 */
[----:B--2---:R-:W-:-:S06]  /*0780*/  DSETP.GT.AND P0, PT, R14, R4, PT ;  /* 0x000000040e00722a */ /* 0x004fcc0003f04000 */
[----:B------:R-:W-:Y:S02]  /*0790*/  FSEL R4, R14, R4, P0 ;  /* 0x000000040e047208 */ /* 0x000fe40000000000 */
[----:B------:R-:W-:-:S06]  /*07a0*/  FSEL R5, R15, R5, P0 ;  /* 0x000000050f057208 */ /* 0x000fcc0000000000 */
[----:B0-----:R-:W-:-:S06]  /*07b0*/  DSETP.GT.AND P0, PT, R12, R4, PT ;  /* 0x000000040c00722a */ /* 0x001fcc0003f04000 */
[----:B------:R-:W-:Y:S02]  /*07c0*/  FSEL R4, R12, R4, P0 ;  /* 0x000000040c047208 */ /* 0x000fe40000000000 */
[----:B------:R-:W-:-:S06]  /*07d0*/  FSEL R5, R13, R5, P0 ;  /* 0x000000050d057208 */ /* 0x000fcc0000000000 */
[----:B----4-:R-:W-:-:S06]  /*07e0*/  DSETP.GT.AND P0, PT, R2, R4, PT ;  /* 0x000000040200722a */ /* 0x010fcc0003f04000 */
[----:B------:R-:W-:Y:S02]  /*07f0*/  FSEL R4, R2, R4, P0 ;  /* 0x0000000402047208 */ /* 0x000fe40000000000 */
[----:B------:R-:W-:Y:S01]  /*0800*/  FSEL R5, R3, R5, P0 ;  /* 0x0000000503057208 */ /* 0x000fe20000000000 */
[----:B------:R-:W-:Y:S06]  /*0810*/  BRA.U UP2, `(.L_x_8) ;  /* 0xfffffffd02707547 */ /* 0x000fec000b83ffff */
[----:B------:R-:W-:-:S05]  /*0820*/  UMOV UR5, UR9 ;  /* 0x0000000900057c82 */ /* 0x000fca0008000000 */
.L_x_7:
[----:B------:R-:W-:-:S09]  /*0830*/  UISETP.NE.AND UP2, UPT, UR12, URZ, UPT ;  /* 0x000000ff0c00728c */ /* 0x000fd2000bf45270 */
[----:B------:R-:W-:Y:S05]  /*0840*/  BRA.U !UP2, `(.L_x_9) ;  /* 0x000000010aac7547 */ /* 0x000fea000b800000 */
[----:B------:R-:W-:Y:S01]  /*0850*/  UISETP.NE.AND UP2, UPT, UR8, URZ, UPT ;  /* 0x000000ff0800728c */ /* 0x000fe2000bf45270 */
[----:B------:R-:W-:Y:S10]  /*0860*/  BRA.U !UP0, `(.L_x_10) ;  /* 0x00000001084c7547 */ /* 0x000ff4000b800000 */
[----:B0-----:R-:W-:Y:S01]  /*0870*/  VIADD R2, R11, UR5 ;  /* 0x000000050b027c36 */ /* 0x001fe20008000000 */
[----:B------:R-:W-:-:S04]  /*0880*/  UIADD3 UR5, UPT, UPT, UR5, 0x4, URZ ;  /* 0x0000000405057890 */ /* 0x000fc8000fffe0ff */
[----:B------:R-:W-:-:S05]  /*0890*/  LEA R18, R2, UR11, 0x3 ;  /* 0x0000000b02127c11 */ /* 0x000fca000f8e18ff */
[----:B------:R-:W0:Y:S04]  /*08a0*/  LDS.64 R14, [R18] ;  /* 0x00000000120e7984 */ /* 0x000e280000000a00 */
[----:B------:R-:W1:Y:S04]  /*08b0*/  LDS.64 R16, [R18+0x8] ;  /* 0x0000080012107984 */ /* 0x000e680000000a00 */
[----:B------:R-:W2:Y:S04]  /*08c0*/  LDS.64 R12, [R18+0x10] ;  /* 0x00001000120c7984 */ /* 0x000ea80000000a00 */
[----:B------:R-:W3:Y:S01]  /*08d0*/  LDS.64 R2, [R18+0x18] ;  /* 0x0000180012027984 */ /* 0x000ee20000000a00 */
[----:B0-----:R-:W-:-:S06]  /*08e0*/  DSETP.GT.AND P0, PT, R14, R4, PT ;  /* 0x000000040e00722a */ /* 0x001fcc0003f04000 */
[----:B------:R-:W-:Y:S02]  /*08f0*/  FSEL R4, R14, R4, P0 ;  /* 0x000000040e047208 */ /* 0x000fe40000000000 */
[----:B------:R-:W-:-:S06]  /*0900*/  FSEL R5, R15, R5, P0 ;  /* 0x000000050f057208 */ /* 0x000fcc0000000000 */
[----:B-1----:R-:W-:-:S06]  /*0910*/  DSETP.GT.AND P0, PT, R16, R4, PT ;  /* 0x000000041000722a */ /* 0x002fcc0003f04000 */
[----:B------:R-:W-:Y:S02]  /*0920*/  FSEL R4, R16, R4, P0 ;  /* 0x0000000410047208 */ /* 0x000fe40000000000 */
[----:B------:R-:W-:-:S06]  /*0930*/  FSEL R5, R17, R5, P0 ;  /* 0x0000000511057208 */ /* 0x000fcc0000000000 */
[----:B--2---:R-:W-:-:S06]  /*0940*/  DSETP.GT.AND P0, PT, R12, R4, PT ;  /* 0x000000040c00722a */ /* 0x004fcc0003f04000 */
[----:B------:R-:W-:Y:S02]  /*0950*/  FSEL R4, R12, R4, P0 ;  /* 0x000000040c047208 */ /* 0x000fe40000000000 */
[----:B------:R-:W-:-:S06]  /*0960*/  FSEL R5, R13, R5, P0 ;  /* 0x000000050d057208 */ /* 0x000fcc0000000000 */
[----:B---3--:R-:W-:-:S06]  /*0970*/  DSETP.GT.AND P0, PT, R2, R4, PT ;  /* 0x000000040200722a */ /* 0x008fcc0003f04000 */
[----:B------:R-:W-:Y:S02]  /*0980*/  FSEL R4, R2, R4, P0 ;  /* 0x0000000402047208 */ /* 0x000fe40000000000 */
[----:B------:R-:W-:-:S07]  /*0990*/  FSEL R5, R3, R5, P0 ;  /* 0x0000000503057208 */ /* 0x000fce0000000000 */
.L_x_10:
[----:B------:R-:W-:Y:S05]  /*09a0*/  BRA.U !UP2, `(.L_x_9) ;  /* 0x000000010a547547 */ /* 0x000fea000b800000 */
[----:B------:R-:W-:Y:S02]  /*09b0*/  UISETP.NE.AND UP2, UPT, UR8, 0x1, UPT ;  /* 0x000000010800788c */ /* 0x000fe4000bf45270 */
[----:B------:R-:W-:-:S07]  /*09c0*/  ULOP3.LUT UP3, URZ, UR13, 0x1, URZ, 0xc0, !UPT ;  /* 0x000000010dff7892 */ /* 0x000fce000f86c0ff */
[----:B------:R-:W-:Y:S05]  /*09d0*/  BRA.U !UP2, `(.L_x_11) ;  /* 0x000000010a2c7547 */ /* 0x000fea000b800000 */
[----:B0-----:R-:W-:Y:S01]  /*09e0*/  VIADD R2, R11, UR5 ;  /* 0x000000050b027c36 */ /* 0x001fe20008000000 */
[----:B------:R-:W-:-:S04]  /*09f0*/  UIADD3 UR5, UPT, UPT, UR5, 0x2, URZ ;  /* 0x0000000205057890 */ /* 0x000fc8000fffe0ff */
[----:B------:R-:W-:-:S05]  /*0a00*/  LEA R14, R2, UR11, 0x3 ;  /* 0x0000000b020e7c11 */ /* 0x000fca000f8e18ff */
[----:B------:R-:W0:Y:S04]  /*0a10*/  LDS.64 R2, [R14] ;  /* 0x000000000e027984 */ /* 0x000e280000000a00 */
[----:B------:R-:W1:Y:S01]  /*0a20*/  LDS.64 R12, [R14+0x8] ;  /* 0x000008000e0c7984 */ /* 0x000e620000000a00 */
[----:B0-----:R-:W-:-:S06]  /*0a30*/  DSETP.GT.AND P0, PT, R2, R4, PT ;  /* 0x000000040200722a */ /* 0x001fcc0003f04000 */
[----:B------:R-:W-:Y:S02]  /*0a40*/  FSEL R2, R2, R4, P0 ;  /* 0x0000000402027208 */ /* 0x000fe40000000000 */
[----:B------:R-:W-:-:S06]  /*0a50*/  FSEL R3, R3, R5, P0 ;  /* 0x0000000503037208 */ /* 0x000fcc0000000000 */
[----:B-1----:R-:W-:-:S06]  /*0a60*/  DSETP.GT.AND P0, PT, R12, R2, PT ;  /* 0x000000020c00722a */ /* 0x002fcc0003f04000 */
[----:B------:R-:W-:Y:S02]  /*0a70*/  FSEL R4, R12, R2, P0 ;  /* 0x000000020c047208 */ /* 0x000fe40000000000 */
[----:B------:R-:W-:-:S07]  /*0a80*/  FSEL R5, R13, R3, P0 ;  /* 0x000000030d057208 */ /* 0x000fce0000000000 */
.L_x_11:
[----:B------:R-:W-:Y:S05]  /*0a90*/  BRA.U !UP3, `(.L_x_9) ;  /* 0x000000010b187547 */ /* 0x000fea000b800000 */
[----:B------:R-:W-:-:S05]  /*0aa0*/  VIADD R11, R11, UR5 ;  /* 0x000000050b0b7c36 */ /* 0x000fca0008000000 */
[----:B0-----:R-:W-:-:S06]  /*0ab0*/  LEA R2, R11, UR11, 0x3 ;  /* 0x0000000b0b027c11 */ /* 0x001fcc000f8e18ff */
[----:B------:R-:W0:Y:S02]  /*0ac0*/  LDS.64 R2, [R2] ;  /* 0x0000000002027984 */ /* 0x000e240000000a00 */
[----:B0-----:R-:W-:-:S14]  /*0ad0*/  DSETP.GT.AND P0, PT, R2, R4, PT ;  /* 0x000000040200722a */ /* 0x001fdc0003f04000 */
[----:B------:R-:W-:Y:S02]  /*0ae0*/  @P0 IMAD.MOV.U32 R4, RZ, RZ, R2 ;  /* 0x000000ffff040224 */ /* 0x000fe400078e0002 */
[----:B------:R-:W-:-:S07]  /*0af0*/  @P0 IMAD.MOV.U32 R5, RZ, RZ, R3 ;  /* 0x000000ffff050224 */ /* 0x000fce00078e0003 */
.L_x_9:
[----:B------:R-:W-:Y:S05]  /*0b00*/  BRA.U UP1, `(.L_x_12) ;  /* 0xfffffff901887547 */ /* 0x000fea000b83ffff */
.L_x_6:
[----:B------:R-:W1:Y:S01]  /*0b10*/  S2R R7, SR_TID.X ;  /* 0x0000000000077919 */ /* 0x000e620000002100 */
[----:B0-----:R-:W0:Y:S01]  /*0b20*/  LDC.64 R2, c[0x0][0x3a0] ;  /* 0x0000e800ff027b82 */ /* 0x001e220000000a00 */
[----:B------:R-:W-:Y:S02]  /*0b30*/  VIADD R6, R6, UR6 ;  /* 0x0000000606067c36 */ /* 0x000fe40008000000 */
[----:B-1----:R-:W-:-:S04]  /*0b40*/  IMAD.IADD R7, R0, 0x1, R7 ;  /* 0x0000000100077824 */ /* 0x002fc800078e0207 */
[----:B------:R-:W-:-:S04]  /*0b50*/  IMAD R6, R6, 0x3, R7 ;  /* 0x0000000306067824 */ /* 0x000fc800078e0207 */
[----:B------:R-:W-:-:S04]  /*0b60*/  VIADD R7, R6, UR7 ;  /* 0x0000000706077c36 */ /* 0x000fc80008000000 */
[----:B0-----:R-:W-:-:S05]  /*0b70*/  IMAD.WIDE R2, R7, 0x8, R2 ;  /* 0x0000000807027825 */ /* 0x001fca00078e0202 */
[----:B------:R-:W-:Y:S01]  /*0b80*/  STG.E.64 desc[UR14][R2.64], R4 ;  /* 0x0000000402007986 */ /* 0x000fe2000c101b0e */
[----:B------:R-:W-:Y:S05]  /*0b90*/  EXIT ;  /* 0x000000000000794d */ /* 0x000fea0003800000 */
.L_x_13:
[----:B------:R-:W-:-:S00]  /*0ba0*/  BRA `(.L_x_13) ;  /* 0xfffffffc00fc7947 */ /* 0x000fc0000383ffff */
[----:B------:R-:W-:-:S00]  /*0bb0*/  NOP ;  /* 0x0000000000007918 */ /* 0x000fc00000000000 */
        /* <DEDUP_REMOVED lines=12> */
.L_x_14:


//--------------------- .nv.shared._Z15max_pool_kerneliiiiiPdS_ --------------------------
	.section	.nv.shared._Z15max_pool_kerneliiiiiPdS_,"aw",@nobits
	.sectionflags	@""
	.align	8
.nv.shared._Z15max_pool_kerneliiiiiPdS_:
	.zero		22656


//--------------------- .nv.shared.reserved.0     --------------------------
	.section	.nv.shared.reserved.0,"aw",@nobits
	.weak		__nv_reservedSMEM_offset_0_alias
	.size		__nv_reservedSMEM_offset_0_alias, 0, 64
	.other		__nv_reservedSMEM_offset_0_alias,@"STO_CUDA_RESERVED_SHARED STV_DEFAULT"
__nv_reservedSMEM_offset_0_alias:
	.zero		0
	.zero		64


//--------------------- .nv.constant0._Z15max_pool_kerneliiiiiPdS_ --------------------------
	.section	.nv.constant0._Z15max_pool_kerneliiiiiPdS_,"a",@progbits
	.sectionflags	@""
	.align	4
.nv.constant0._Z15max_pool_kerneliiiiiPdS_:
	.zero		936


//--------------------- SYMBOLS --------------------------

	.type		.nv.reservedSmem.offset0,@object
	.size		.nv.reservedSmem.offset0,0x4
	.type		.nv.reservedSmem.cap,@object
	.size		.nv.reservedSmem.cap,0x4
